//
// Generated by NVIDIA NVVM Compiler
//
// Compiler Build ID: CL-36424714
// Cuda compilation tools, release 13.0, V13.0.88
// Based on NVVM 20.0.0
//

.version 9.0
.target sm_100
.address_size 64

	// .globl	_Z14distanceKernelfPfS_S_

.visible .entry _Z14distanceKernelfPfS_S_(
	.param .f32 _Z14distanceKernelfPfS_S__param_0,
	.param .u64 .ptr .align 1 _Z14distanceKernelfPfS_S__param_1,
	.param .u64 .ptr .align 1 _Z14distanceKernelfPfS_S__param_2,
	.param .u64 .ptr .align 1 _Z14distanceKernelfPfS_S__param_3
)
{
	.reg .pred 	%p<2>;
	.reg .b32 	%r<5>;
	.reg .b32 	%f<5>;
	.reg .b64 	%rd<11>;

	ld.param.f32 	%f1, [_Z14distanceKernelfPfS_S__param_0];
	ld.param.u64 	%rd1, [_Z14distanceKernelfPfS_S__param_1];
	ld.param.u64 	%rd2, [_Z14distanceKernelfPfS_S__param_2];
	ld.param.u64 	%rd3, [_Z14distanceKernelfPfS_S__param_3];
	mov.u32 	%r2, %ctaid.x;
	mov.u32 	%r3, %ntid.x;
	mov.u32 	%r4, %tid.x;
	mad.lo.s32 	%r1, %r2, %r3, %r4;
	setp.gt.s32 	%p1, %r1, 9999;
	@%p1 bra 	$L__BB0_2;
	cvta.to.global.u64 	%rd4, %rd1;
	cvta.to.global.u64 	%rd5, %rd2;
	cvta.to.global.u64 	%rd6, %rd3;
	mul.wide.s32 	%rd7, %r1, 4;
	add.s64 	%rd8, %rd4, %rd7;
	ld.global.f32 	%f2, [%rd8];
	add.s64 	%rd9, %rd5, %rd7;
	ld.global.f32 	%f3, [%rd9];
	fma.rn.f32 	%f4, %f1, %f2, %f3;
	add.s64 	%rd10, %rd6, %rd7;
	st.global.f32 	[%rd10], %f4;
$L__BB0_2:
	ret;

}


// ===== COMPILED SASS (sm_100) =====

	.target	sm_100

	.elftype	@"ET_EXEC"


//--------------------- .note.nv.tkinfo           --------------------------
	.section	.note.nv.tkinfo,"",@"SHT_NOTE"
	.sectionflags	@"SHF_NOTE_NV_TKINFO"
	.tkinfo
        /*0018*/ 	.word	0x00000002
        /*0030*/ 	.string	""
        /*0030*/ 	.string	"ptxas"
        /*0030*/ 	.string	"Cuda compilation tools, release 13.0, V13.0.88"
        /*0030*/ 	.string	"Build cuda_13.0.r13.0/compiler.36424714_0"
        /*0030*/ 	.string	"-arch sm_100 -m 64 "



//--------------------- .note.nv.cuinfo           --------------------------
	.section	.note.nv.cuinfo,"",@"SHT_NOTE"
	.sectionflags	@"SHF_NOTE_NV_CUINFO"
        /*0018*/ 	.short	0x0002
        /*001a*/ 	.short	0x0064
        /*001c*/ 	.short	0x0082
	.zero		2


//--------------------- .nv.info                  --------------------------
	.section	.nv.info,"",@"SHT_CUDA_INFO"
	.align	4


	//----- nvinfo : EIATTR_REGCOUNT
	.align		4
        /*0000*/ 	.byte	0x04, 0x2f
        /*0002*/ 	.short	(.L_1 - .L_0)
	.align		4
.L_0:
        /*0004*/ 	.word	index@(_Z14distanceKernelfPfS_S_)
        /*0008*/ 	.word	0x0000000c


	//----- nvinfo : EIATTR_FRAME_SIZE
	.align		4
.L_1:
        /*000c*/ 	.byte	0x04, 0x11
        /*000e*/ 	.short	(.L_3 - .L_2)
	.align		4
.L_2:
        /*0010*/ 	.word	index@(_Z14distanceKernelfPfS_S_)
        /*0014*/ 	.word	0x00000000


	//----- nvinfo : EIATTR_MIN_STACK_SIZE
	.align		4
.L_3:
        /*0018*/ 	.byte	0x04, 0x12
        /*001a*/ 	.short	(.L_5 - .L_4)
	.align		4
.L_4:
        /*001c*/ 	.word	index@(_Z14distanceKernelfPfS_S_)
        /*0020*/ 	.word	0x00000000
.L_5:


//--------------------- .nv.compat                --------------------------
	.section	.nv.compat,"",@"SHT_CUDA_COMPAT_INFO"
	.align	4
        /*0000*/ 	.byte	0x02, 0x09, 0x00, 0x00, 0x02, 0x02, 0x01, 0x00, 0x02, 0x05, 0x05, 0x00, 0x03, 0x07, 0x01, 0x01
        /*0010*/ 	.byte	0x02, 0x03, 0x00, 0x00, 0x02, 0x06, 0x01, 0x00, 0x04, 0x0b, 0x08, 0x00, 0x09, 0x00, 0x00, 0x00
        /*0020*/ 	.byte	0x00, 0x00, 0x00, 0x00


//--------------------- .nv.info._Z14distanceKernelfPfS_S_ --------------------------
	.section	.nv.info._Z14distanceKernelfPfS_S_,"",@"SHT_CUDA_INFO"
	.sectionflags	@""
	.align	4


	//----- nvinfo : EIATTR_CUDA_API_VERSION
	.align		4
        /*0000*/ 	.byte	0x04, 0x37
        /*0002*/ 	.short	(.L_7 - .L_6)
.L_6:
        /*0004*/ 	.word	0x00000082


	//----- nvinfo : EIATTR_KPARAM_INFO
	.align		4
.L_7:
        /*0008*/ 	.byte	0x04, 0x17
        /*000a*/ 	.short	(.L_9 - .L_8)
.L_8:
        /*000c*/ 	.word	0x00000000
        /*0010*/ 	.short	0x0003
        /*0012*/ 	.short	0x0018
        /*0014*/ 	.byte	0x00, 0xf5, 0x21, 0x00


	//----- nvinfo : EIATTR_KPARAM_INFO
	.align		4
.L_9:
        /*0018*/ 	.byte	0x04, 0x17
        /*001a*/ 	.short	(.L_11 - .L_10)
.L_10:
        /*001c*/ 	.word	0x00000000
        /*0020*/ 	.short	0x0002
        /*0022*/ 	.short	0x0010
        /*0024*/ 	.byte	0x00, 0xf5, 0x21, 0x00


	//----- nvinfo : EIATTR_KPARAM_INFO
	.align		4
.L_11:
        /*0028*/ 	.byte	0x04, 0x17
        /*002a*/ 	.short	(.L_13 - .L_12)
.L_12:
        /*002c*/ 	.word	0x00000000
        /*0030*/ 	.short	0x0001
        /*0032*/ 	.short	0x0008
        /*0034*/ 	.byte	0x00, 0xf5, 0x21, 0x00


	//----- nvinfo : EIATTR_KPARAM_INFO
	.align		4
.L_13:
        /*0038*/ 	.byte	0x04, 0x17
        /*003a*/ 	.short	(.L_15 - .L_14)
.L_14:
        /*003c*/ 	.word	0x00000000
        /*0040*/ 	.short	0x0000
        /*0042*/ 	.short	0x0000
        /*0044*/ 	.byte	0x00, 0xf0, 0x11, 0x00


	//----- nvinfo : EIATTR_SPARSE_MMA_MASK
	.align		4
.L_15:
        /*0048*/ 	.byte	0x03, 0x50
        /*004a*/ 	.short	0x0000


	//----- nvinfo : EIATTR_MAXREG_COUNT
	.align		4
        /*004c*/ 	.byte	0x03, 0x1b
        /*004e*/ 	.short	0x00ff


	//----- nvinfo : EIATTR_MERCURY_ISA_VERSION
	.align		4
        /*0050*/ 	.byte	0x03, 0x5f
        /*0052*/ 	.short	0x0101


	//----- nvinfo : EIATTR_VRC_CTA_INIT_COUNT
	.align		4
        /*0054*/ 	.byte	0x02, 0x4a
	.zero		1
	.zero		1


	//----- nvinfo : EIATTR_EXIT_INSTR_OFFSETS
	.align		4
        /*0058*/ 	.byte	0x04, 0x1c
        /*005a*/ 	.short	(.L_17 - .L_16)


	//   ....[0]....
.L_16:
        /*005c*/ 	.word	0x00000060


	//   ....[1]....
        /*0060*/ 	.word	0x00000130


	//----- nvinfo : EIATTR_CBANK_PARAM_SIZE
	.align		4
.L_17:
        /*0064*/ 	.byte	0x03, 0x19
        /*0066*/ 	.short	0x0020


	//----- nvinfo : EIATTR_PARAM_CBANK
	.align		4
        /*0068*/ 	.byte	0x04, 0x0a
        /*006a*/ 	.short	(.L_19 - .L_18)
	.align		4
.L_18:
        /*006c*/ 	.word	index@(.nv.constant0._Z14distanceKernelfPfS_S_)
        /*0070*/ 	.short	0x0380
        /*0072*/ 	.short	0x0020


	//----- nvinfo : EIATTR_SW_WAR
	.align		4
.L_19:
        /*0074*/ 	.byte	0x04, 0x36
        /*0076*/ 	.short	(.L_21 - .L_20)
.L_20:
        /*0078*/ 	.word	0x00000008
.L_21:


//--------------------- .nv.callgraph             --------------------------
	.section	.nv.callgraph,"",@"SHT_CUDA_CALLGRAPH"
	.align	4
	.sectionentsize	8
	.align		4
        /*0000*/ 	.word	0x00000000
	.align		4
        /*0004*/ 	.word	0xffffffff
	.align		4
        /*0008*/ 	.word	0x00000000
	.align		4
        /*000c*/ 	.word	0xfffffffe
	.align		4
        /*0010*/ 	.word	0x00000000
	.align		4
        /*0014*/ 	.word	0xfffffffd
	.align		4
        /*0018*/ 	.word	0x00000000
	.align		4
        /*001c*/ 	.word	0xfffffffc


//--------------------- .text._Z14distanceKernelfPfS_S_ --------------------------
	.section	.text._Z14distanceKernelfPfS_S_,"ax",@progbits
	.align	128
        .global         _Z14distanceKernelfPfS_S_
        .type           _Z14distanceKernelfPfS_S_,@function
        .size           _Z14distanceKernelfPfS_S_,(.L_x_1 - _Z14distanceKernelfPfS_S_)
        .other          _Z14distanceKernelfPfS_S_,@"STO_CUDA_ENTRY STV_DEFAULT"
_Z14distanceKernelfPfS_S_:
.text._Z14distanceKernelfPfS_S_:
[----:B------:R-:W-:Y:S01]  /*0000*/  LDC R1, c[0x0][0x37c] ;  /* 0x0000df00ff017b82 */ /* 0x000fe20000000800 */
[----:B------:R-:W0:Y:S07]  /*0010*/  S2R R0, SR_TID.X ;  /* 0x0000000000007919 */ /* 0x000e2e0000002100 */
[----:B------:R-:W0:Y:S08]  /*0020*/  S2UR UR4, SR_CTAID.X ;  /* 0x00000000000479c3 */ /* 0x000e300000002500 */
[----:B------:R-:W0:Y:S02]  /*0030*/  LDC R9, c[0x0][0x360] ;  /* 0x0000d800ff097b82 */ /* 0x000e240000000800 */
[----:B0-----:R-:W-:-:S05]  /*0040*/  IMAD R9, R9, UR4, R0 ;  /* 0x0000000409097c24 */ /* 0x001fca000f8e0200 */
[----:B------:R-:W-:-:S13]  /*0050*/  ISETP.GT.AND P0, PT, R9, 0x270f, PT ;  /* 0x0000270f0900780c */ /* 0x000fda0003f04270 */
[----:B------:R-:W-:Y:S05]  /*0060*/  @P0 EXIT ;  /* 0x000000000000094d */ /* 0x000fea0003800000 */
[----:B------:R-:W0:Y:S01]  /*0070*/  LDC.64 R2, c[0x0][0x388] ;  /* 0x0000e200ff027b82 */ /* 0x000e220000000a00 */
[----:B------:R-:W1:Y:S01]  /*0080*/  LDCU.64 UR4, c[0x0][0x358] ;  /* 0x00006b00ff0477ac */ /* 0x000e620008000a00 */
[----:B------:R-:W2:Y:S06]  /*0090*/  LDCU UR6, c[0x0][0x380] ;  /* 0x00007000ff0677ac */ /* 0x000eac0008000800 */
[----:B------:R-:W3:Y:S08]  /*00a0*/  LDC.64 R4, c[0x0][0x390] ;  /* 0x0000e400ff047b82 */ /* 0x000ef00000000a00 */
[----:B------:R-:W4:Y:S01]  /*00b0*/  LDC.64 R6, c[0x0][0x398] ;  /* 0x0000e600ff067b82 */ /* 0x000f220000000a00 */
[----:B0-----:R-:W-:-:S06]  /*00c0*/  IMAD.WIDE R2, R9, 0x4, R2 ;  /* 0x0000000409027825 */ /* 0x001fcc00078e0202 */
[----:B-1----:R-:W2:Y:S01]  /*00d0*/  LDG.E R2, desc[UR4][R2.64] ;  /* 0x0000000402027981 */ /* 0x002ea2000c1e1900 */
[----:B---3--:R-:W-:-:S06]  /*00e0*/  IMAD.WIDE R4, R9, 0x4, R4 ;  /* 0x0000000409047825 */ /* 0x008fcc00078e0204 */
[----:B------:R-:W2:Y:S01]  /*00f0*/  LDG.E R5, desc[UR4][R4.64] ;  /* 0x0000000404057981 */ /* 0x000ea2000c1e1900 */
[----:B----4-:R-:W-:-:S04]  /*0100*/  IMAD.WIDE R6, R9, 0x4, R6 ;  /* 0x0000000409067825 */ /* 0x010fc800078e0206 */
[----:B--2---:R-:W-:-:S05]  /*0110*/  FFMA R9, R2, UR6, R5 ;  /* 0x0000000602097c23 */ /* 0x004fca0008000005 */
[----:B------:R-:W-:Y:S01]  /*0120*/  STG.E desc[UR4][R6.64], R9 ;  /* 0x0000000906007986 */ /* 0x000fe2000c101904 */
[----:B------:R-:W-:Y:S05]  /*0130*/  EXIT ;  /* 0x000000000000794d */ /* 0x000fea0003800000 */
.L_x_0:
[----:B------:R-:W-:-:S00]  /*0140*/  BRA `(.L_x_0) ;  /* 0xfffffffc00fc7947 */ /* 0x000fc0000383ffff */
[----:B------:R-:W-:-:S00]  /*0150*/  NOP ;  /* 0x0000000000007918 */ /* 0x000fc00000000000 */
        /* <DEDUP_REMOVED lines=10> */
.L_x_1:


//--------------------- .nv.shared.reserved.0     --------------------------
	.section	.nv.shared.reserved.0,"aw",@nobits
	.weak		__nv_reservedSMEM_offset_0_alias
	.size		__nv_reservedSMEM_offset_0_alias, 0, 64
	.other		__nv_reservedSMEM_offset_0_alias,@"STO_CUDA_RESERVED_SHARED STV_DEFAULT"
__nv_reservedSMEM_offset_0_alias:
	.zero		0
	.zero		64


//--------------------- .nv.constant0._Z14distanceKernelfPfS_S_ --------------------------
	.section	.nv.constant0._Z14distanceKernelfPfS_S_,"a",@progbits
	.sectionflags	@""
	.align	4
.nv.constant0._Z14distanceKernelfPfS_S_:
	.zero		928


//--------------------- SYMBOLS --------------------------

	.type		.nv.reservedSmem.offset0,@object
	.size		.nv.reservedSmem.offset0,0x4
